	.headerflags	@"EF_CUDA_TEXMODE_UNIFIED EF_CUDA_64BIT_ADDRESS EF_CUDA_ACCELERATORS EF_CUDA_SM90 EF_CUDA_VIRTUAL_SM(EF_CUDA_SM90)"
	.elftype	@"ET_EXEC"


//--------------------- .nv.info                  --------------------------
	.section	.nv.info,"",@"SHT_CUDA_INFO"
	.align	4


	//----- nvinfo : EIATTR_REGCOUNT
	.align		4
        /*0000*/ 	.byte	0x04, 0x2f
        /*0002*/ 	.short	(.L_3 - .L_2)
	.align		4
.L_2:
        /*0004*/ 	.word	index@(triton_poi_fused__native_batch_norm_legit_no_training_relu_5)
        /*0008*/ 	.word	0x00000016


	//----- nvinfo : EIATTR_MIN_STACK_SIZE
	.align		4
.L_3:
        /*000c*/ 	.byte	0x04, 0x12
        /*000e*/ 	.short	(.L_5 - .L_4)
	.align		4
.L_4:
        /*0010*/ 	.word	index@(triton_poi_fused__native_batch_norm_legit_no_training_relu_5)
        /*0014*/ 	.word	0x00000000


	//----- nvinfo : EIATTR_FRAME_SIZE
	.align		4
.L_5:
        /*0018*/ 	.byte	0x04, 0x11
        /*001a*/ 	.short	(.L_7 - .L_6)
	.align		4
.L_6:
        /*001c*/ 	.word	index@(triton_poi_fused__native_batch_norm_legit_no_training_relu_5)
        /*0020*/ 	.word	0x00000000


	//----- nvinfo : EIATTR_MIN_STACK_SIZE
	.align		4
.L_7:
        /*0024*/ 	.byte	0x04, 0x12
        /*0026*/ 	.short	(.L_9 - .L_8)
	.align		4
.L_8:
        /*0028*/ 	.word	index@(triton_poi_fused__native_batch_norm_legit_no_training_relu_5)
        /*002c*/ 	.word	0x00000000
.L_9:


//--------------------- .nv.info.triton_poi_fused__native_batch_norm_legit_no_training_relu_5 --------------------------
	.section	.nv.info.triton_poi_fused__native_batch_norm_legit_no_training_relu_5,"",@"SHT_CUDA_INFO"
	.sectionflags	@""
	.align	4


	//----- nvinfo : EIATTR_CUDA_API_VERSION
	.align		4
        /*0000*/ 	.byte	0x04, 0x37
        /*0002*/ 	.short	(.L_11 - .L_10)
.L_10:
        /*0004*/ 	.word	0x0000007c


	//----- nvinfo : EIATTR_KPARAM_INFO
	.align		4
.L_11:
        /*0008*/ 	.byte	0x04, 0x17
        /*000a*/ 	.short	(.L_13 - .L_12)
.L_12:
        /*000c*/ 	.word	0x00000000
        /*0010*/ 	.short	0x0006
        /*0012*/ 	.short	0x0030
        /*0014*/ 	.byte	0x00, 0xf0, 0x11, 0x00


	//----- nvinfo : EIATTR_KPARAM_INFO
	.align		4
.L_13:
        /*0018*/ 	.byte	0x04, 0x17
        /*001a*/ 	.short	(.L_15 - .L_14)
.L_14:
        /*001c*/ 	.word	0x00000000
        /*0020*/ 	.short	0x0005
        /*0022*/ 	.short	0x0028
        /*0024*/ 	.byte	0x00, 0xf4, 0x21, 0x00


	//----- nvinfo : EIATTR_KPARAM_INFO
	.align		4
.L_15:
        /*0028*/ 	.byte	0x04, 0x17
        /*002a*/ 	.short	(.L_17 - .L_16)
.L_16:
        /*002c*/ 	.word	0x00000000
        /*0030*/ 	.short	0x0004
        /*0032*/ 	.short	0x0020
        /*0034*/ 	.byte	0x00, 0xf4, 0x21, 0x00


	//----- nvinfo : EIATTR_KPARAM_INFO
	.align		4
.L_17:
        /*0038*/ 	.byte	0x04, 0x17
        /*003a*/ 	.short	(.L_19 - .L_18)
.L_18:
        /*003c*/ 	.word	0x00000000
        /*0040*/ 	.short	0x0003
        /*0042*/ 	.short	0x0018
        /*0044*/ 	.byte	0x00, 0xf4, 0x21, 0x00


	//----- nvinfo : EIATTR_KPARAM_INFO
	.align		4
.L_19:
        /*0048*/ 	.byte	0x04, 0x17
        /*004a*/ 	.short	(.L_21 - .L_20)
.L_20:
        /*004c*/ 	.word	0x00000000
        /*0050*/ 	.short	0x0002
        /*0052*/ 	.short	0x0010
        /*0054*/ 	.byte	0x00, 0xf4, 0x21, 0x00


	//----- nvinfo : EIATTR_KPARAM_INFO
	.align		4
.L_21:
        /*0058*/ 	.byte	0x04, 0x17
        /*005a*/ 	.short	(.L_23 - .L_22)
.L_22:
        /*005c*/ 	.word	0x00000000
        /*0060*/ 	.short	0x0001
        /*0062*/ 	.short	0x0008
        /*0064*/ 	.byte	0x00, 0xf4, 0x21, 0x00


	//----- nvinfo : EIATTR_KPARAM_INFO
	.align		4
.L_23:
        /*0068*/ 	.byte	0x04, 0x17
        /*006a*/ 	.short	(.L_25 - .L_24)
.L_24:
        /*006c*/ 	.word	0x00000000
        /*0070*/ 	.short	0x0000
        /*0072*/ 	.short	0x0000
        /*0074*/ 	.byte	0x00, 0xf4, 0x21, 0x00


	//----- nvinfo : EIATTR_SPARSE_MMA_MASK
	.align		4
.L_25:
        /*0078*/ 	.byte	0x03, 0x50
        /*007a*/ 	.short	0x0000


	//----- nvinfo : EIATTR_MAXREG_COUNT
	.align		4
        /*007c*/ 	.byte	0x03, 0x1b
        /*007e*/ 	.short	0x00ff


	//----- nvinfo : EIATTR_EXIT_INSTR_OFFSETS
	.align		4
        /*0080*/ 	.byte	0x04, 0x1c
        /*0082*/ 	.short	(.L_27 - .L_26)


	//   ....[0]....
.L_26:
        /*0084*/ 	.word	0x00000480


	//   ....[1]....
        /*0088*/ 	.word	0x000004a0


	//----- nvinfo : EIATTR_REQNTID
	.align		4
.L_27:
        /*008c*/ 	.byte	0x04, 0x10
        /*008e*/ 	.short	(.L_29 - .L_28)
.L_28:
        /*0090*/ 	.word	0x00000100
        /*0094*/ 	.word	0x00000001
        /*0098*/ 	.word	0x00000001


	//----- nvinfo : EIATTR_CBANK_PARAM_SIZE
	.align		4
.L_29:
        /*009c*/ 	.byte	0x03, 0x19
        /*009e*/ 	.short	0x0034


	//----- nvinfo : EIATTR_PARAM_CBANK
	.align		4
        /*00a0*/ 	.byte	0x04, 0x0a
        /*00a2*/ 	.short	(.L_31 - .L_30)
	.align		4
.L_30:
        /*00a4*/ 	.word	index@(.nv.constant0.triton_poi_fused__native_batch_norm_legit_no_training_relu_5)
        /*00a8*/ 	.short	0x0210
        /*00aa*/ 	.short	0x0034


	//----- nvinfo : EIATTR_SW_WAR
	.align		4
.L_31:
        /*00ac*/ 	.byte	0x04, 0x36
        /*00ae*/ 	.short	(.L_33 - .L_32)
.L_32:
        /*00b0*/ 	.word	0x00000008
.L_33:


//--------------------- .nv.callgraph             --------------------------
	.section	.nv.callgraph,"",@"SHT_CUDA_CALLGRAPH"
	.align	4
	.sectionentsize	8
	.align		4
        /*0000*/ 	.word	0x00000000
	.align		4
        /*0004*/ 	.word	0xffffffff
	.align		4
        /*0008*/ 	.word	0x00000000
	.align		4
        /*000c*/ 	.word	0xfffffffe
	.align		4
        /*0010*/ 	.word	0x00000000
	.align		4
        /*0014*/ 	.word	0xfffffffd
	.align		4
        /*0018*/ 	.word	0x00000000
	.align		4
        /*001c*/ 	.word	0xfffffffc


//--------------------- .nv.constant4             --------------------------
	.section	.nv.constant4,"a",@progbits
	.align	8
	.align		8
.nv.constant4:
        /*0000*/ 	.dword	_$_str
	.align		8
        /*0008*/ 	.dword	_$_str_$_2


//--------------------- .text.triton_poi_fused__native_batch_norm_legit_no_training_relu_5 --------------------------
	.section	.text.triton_poi_fused__native_batch_norm_legit_no_training_relu_5,"ax",@progbits
	.align	128
        .global         triton_poi_fused__native_batch_norm_legit_no_training_relu_5
        .type           triton_poi_fused__native_batch_norm_legit_no_training_relu_5,@function
        .size           triton_poi_fused__native_batch_norm_legit_no_training_relu_5,(.L_x_1 - triton_poi_fused__native_batch_norm_legit_no_training_relu_5)
        .other          triton_poi_fused__native_batch_norm_legit_no_training_relu_5,@"STO_CUDA_ENTRY STV_DEFAULT"
triton_poi_fused__native_batch_norm_legit_no_training_relu_5:
.text.triton_poi_fused__native_batch_norm_legit_no_training_relu_5:
[----:B------:R-:W0:Y:S01]  /*0000*/  LDC R1, c[0x0][0x28] ;  /* 0x00000a00ff017b82 */ /* 0x000e220000000800 */
[----:B------:R-:W1:Y:S01]  /*0010*/  S2R R0, SR_TID.X ;  /* 0x0000000000007919 */ /* 0x000e620000002100 */
[----:B------:R-:W-:-:S06]  /*0020*/  HFMA2.MMA R2, -RZ, RZ, 0, 0 ;  /* 0x00000000ff027435 */ /* 0x000fcc00000001ff */
[----:B------:R-:W2:Y:S01]  /*0030*/  LDC.64 R10, c[0x0][0x220] ;  /* 0x00008800ff0a7b82 */ /* 0x000ea20000000a00 */
[----:B------:R-:W-:Y:S01]  /*0040*/  ULDC.64 UR4, c[0x0][0x208] ;  /* 0x0000820000047ab9 */ /* 0x000fe20000000a00 */
[----:B------:R-:W3:Y:S06]  /*0050*/  S2R R3, SR_CTAID.X ;  /* 0x0000000000037919 */ /* 0x000eec0000002500 */
[----:B------:R-:W4:Y:S08]  /*0060*/  LDC.64 R14, c[0x0][0x218] ;  /* 0x00008600ff0e7b82 */ /* 0x000f300000000a00 */
[----:B------:R-:W5:Y:S08]  /*0070*/  LDC.64 R8, c[0x0][0x210] ;  /* 0x00008400ff087b82 */ /* 0x000f700000000a00 */
[----:B------:R-:W4:Y:S01]  /*0080*/  LDC.64 R16, c[0x0][0x228] ;  /* 0x00008a00ff107b82 */ /* 0x000f220000000a00 */
[----:B-1----:R-:W-:-:S07]  /*0090*/  SHF.L.U32 R0, R0, 0x1, RZ ;  /* 0x0000000100007819 */ /* 0x002fce00000006ff */
[----:B------:R-:W1:Y:S01]  /*00a0*/  LDC.64 R18, c[0x0][0x230] ;  /* 0x00008c00ff127b82 */ /* 0x000e620000000a00 */
[----:B------:R-:W-:-:S04]  /*00b0*/  LOP3.LUT R0, R0, 0x1fe, RZ, 0xc0, !PT ;  /* 0x000001fe00007812 */ /* 0x000fc800078ec0ff */
[----:B---3--:R-:W-:-:S04]  /*00c0*/  LEA R3, R3, R0, 0x9 ;  /* 0x0000000003037211 */ /* 0x008fc800078e48ff */
[C---:B------:R-:W-:Y:S01]  /*00d0*/  ISETP.GE.AND P0, PT, R3.reuse, 0x38400, PT ;  /* 0x000384000300780c */ /* 0x040fe20003f06270 */
[----:B------:R-:W-:-:S05]  /*00e0*/  IMAD.HI R0, R3, -0x6e5d4c3b, R2 ;  /* 0x91a2b3c503007827 */ /* 0x000fca00078e0202 */
[----:B------:R-:W-:-:S04]  /*00f0*/  SHF.R.U32.HI R5, RZ, 0x1f, R0 ;  /* 0x0000001fff057819 */ /* 0x000fc80000011600 */
[----:B------:R-:W-:-:S04]  /*0100*/  LEA.HI.SX32 R5, R0, R5, 0x17 ;  /* 0x0000000500057211 */ /* 0x000fc800078fbaff */
[----:B------:R-:W-:-:S04]  /*0110*/  LEA.HI R0, R5, R5, RZ, 0x6 ;  /* 0x0000000505007211 */ /* 0x000fc800078f30ff */
[----:B------:R-:W-:-:S04]  /*0120*/  LOP3.LUT R0, R0, 0xffffffc0, RZ, 0xc0, !PT ;  /* 0xffffffc000007812 */ /* 0x000fc800078ec0ff */
[----:B------:R-:W-:Y:S02]  /*0130*/  IADD3 R13, R5, -R0, RZ ;  /* 0x80000000050d7210 */ /* 0x000fe40007ffe0ff */
[----:B------:R-:W-:-:S03]  /*0140*/  MOV R0, RZ ;  /* 0x000000ff00007202 */ /* 0x000fc60000000f00 */
[----:B--2---:R-:W-:-:S05]  /*0150*/  IMAD.WIDE R10, R13, 0x4, R10 ;  /* 0x000000040d0a7825 */ /* 0x004fca00078e020a */
[----:B------:R-:W2:Y:S04]  /*0160*/  @!P0 LDG.E.EL R0, desc[UR4][R10.64] ;  /* 0x000000040a008981 */ /* 0x000ea8000c2e1900 */
[----:B------:R3:W2:Y:S01]  /*0170*/  @!P0 LDG.E.EL R2, desc[UR4][R10.64] ;  /* 0x000000040a028981 */ /* 0x0006a2000c2e1900 */
[----:B------:R-:W-:Y:S02]  /*0180*/  CS2R R6, SRZ ;  /* 0x0000000000067805 */ /* 0x000fe4000001ff00 */
[----:B------:R-:W-:Y:S01]  /*0190*/  CS2R R4, SRZ ;  /* 0x0000000000047805 */ /* 0x000fe2000001ff00 */
[----:B----4-:R-:W-:-:S04]  /*01a0*/  IMAD.WIDE R14, R13, 0x4, R14 ;  /* 0x000000040d0e7825 */ /* 0x010fc800078e020e */
[----:B-----5:R-:W-:Y:S01]  /*01b0*/  IMAD.WIDE R8, R3, 0x4, R8 ;  /* 0x0000000403087825 */ /* 0x020fe200078e0208 */
[----:B------:R-:W4:Y:S01]  /*01c0*/  @!P0 LDG.E.EL R7, desc[UR4][R14.64] ;  /* 0x000000040e078981 */ /* 0x000f22000c2e1900 */
[----:B---3--:R-:W-:Y:S02]  /*01d0*/  CS2R R10, SRZ ;  /* 0x00000000000a7805 */ /* 0x008fe4000001ff00 */
[C---:B0-----:R-:W-:Y:S01]  /*01e0*/  IMAD.WIDE R16, R13.reuse, 0x4, R16 ;  /* 0x000000040d107825 */ /* 0x041fe200078e0210 */
[----:B------:R-:W3:Y:S03]  /*01f0*/  @!P0 LDG.E.EL R6, desc[UR4][R14.64] ;  /* 0x000000040e068981 */ /* 0x000ee6000c2e1900 */
[----:B-1----:R-:W-:Y:S01]  /*0200*/  IMAD.WIDE R18, R13, 0x4, R18 ;  /* 0x000000040d127825 */ /* 0x002fe200078e0212 */
[----:B------:R0:W4:Y:S01]  /*0210*/  @!P0 LDG.E.64 R4, desc[UR4][R8.64] ;  /* 0x0000000408048981 */ /* 0x000122000c1e1b00 */
[----:B------:R-:W-:-:S03]  /*0220*/  CS2R R12, SRZ ;  /* 0x00000000000c7805 */ /* 0x000fc6000001ff00 */
[----:B------:R-:W5:Y:S04]  /*0230*/  @!P0 LDG.E.EL R11, desc[UR4][R18.64] ;  /* 0x00000004120b8981 */ /* 0x000f68000c2e1900 */
[----:B------:R-:W5:Y:S01]  /*0240*/  @!P0 LDG.E.EL R12, desc[UR4][R16.64] ;  /* 0x00000004100c8981 */ /* 0x000f62000c2e1900 */
[----:B0-----:R-:W0:Y:S03]  /*0250*/  LDC.64 R8, c[0x0][0x238] ;  /* 0x00008e00ff087b82 */ /* 0x001e260000000a00 */
[----:B------:R1:W3:Y:S04]  /*0260*/  @!P0 LDG.E.EL R13, desc[UR4][R16.64] ;  /* 0x00000004100d8981 */ /* 0x0002e8000c2e1900 */
[----:B------:R-:W3:Y:S01]  /*0270*/  @!P0 LDG.E.EL R10, desc[UR4][R18.64] ;  /* 0x00000004120a8981 */ /* 0x000ee2000c2e1900 */
[----:B0-----:R-:W-:-:S04]  /*0280*/  IMAD.WIDE R8, R3, 0x4, R8 ;  /* 0x0000000403087825 */ /* 0x001fc800078e0208 */
[----:B--2---:R-:W-:Y:S01]  /*0290*/  FADD R0, R0, 9.9999997473787516356e-06 ;  /* 0x3727c5ac00007421 */ /* 0x004fe20000000000 */
[----:B------:R-:W-:-:S03]  /*02a0*/  FADD R2, R2, 9.9999997473787516356e-06 ;  /* 0x3727c5ac02027421 */ /* 0x000fc60000000000 */
[----:B------:R-:W0:Y:S08]  /*02b0*/  MUFU.SQRT R14, R0 ;  /* 0x00000000000e7308 */ /* 0x000e300000002000 */
[----:B------:R-:W2:Y:S01]  /*02c0*/  MUFU.SQRT R15, R2 ;  /* 0x00000002000f7308 */ /* 0x000ea20000002000 */
[C---:B0-----:R-:W-:Y:S02]  /*02d0*/  FSETP.GT.AND P1, PT, R14.reuse, 8.50705917302346158658e+37, PT ;  /* 0x7e8000000e00780b */ /* 0x041fe40003f24000 */
[----:B------:R-:W-:-:S02]  /*02e0*/  FSETP.GEU.AND P3, PT, R14, 1.175494350822287508e-38, PT ;  /* 0x008000000e00780b */ /* 0x000fc40003f6e000 */
[C---:B--2---:R-:W-:Y:S02]  /*02f0*/  FSETP.GT.AND P2, PT, R15.reuse, 8.50705917302346158658e+37, PT ;  /* 0x7e8000000f00780b */ /* 0x044fe40003f44000 */
[----:B------:R-:W-:-:S07]  /*0300*/  FSETP.GEU.AND P4, PT, R15, 1.175494350822287508e-38, PT ;  /* 0x008000000f00780b */ /* 0x000fce0003f8e000 */
[----:B------:R-:W-:Y:S01]  /*0310*/  @P1 FMUL R14, R14, 0.25 ;  /* 0x3e8000000e0e1820 */ /* 0x000fe20000400000 */
[----:B------:R-:W-:-:S03]  /*0320*/  HFMA2.MMA R0, -RZ, RZ, 1.625, 0 ;  /* 0x3e800000ff007435 */ /* 0x000fc600000001ff */
[----:B------:R-:W-:Y:S01]  /*0330*/  @!P3 FMUL R14, R14, 16777216 ;  /* 0x4b8000000e0eb820 */ /* 0x000fe20000400000 */
[----:B------:R-:W-:-:S04]  /*0340*/  @P2 FMUL R15, R15, 0.25 ;  /* 0x3e8000000f0f2820 */ /* 0x000fc80000400000 */
[----:B------:R-:W-:Y:S01]  /*0350*/  @!P4 FMUL R15, R15, 16777216 ;  /* 0x4b8000000f0fc820 */ /* 0x000fe20000400000 */
[----:B------:R-:W0:Y:S01]  /*0360*/  MUFU.RCP R14, R14 ;  /* 0x0000000e000e7308 */ /* 0x000e220000001000 */
[----:B-1----:R-:W-:-:S07]  /*0370*/  FSEL R17, R0, 1, P1 ;  /* 0x3f80000000117808 */ /* 0x002fce0000800000 */
[----:B------:R-:W1:Y:S01]  /*0380*/  MUFU.RCP R15, R15 ;  /* 0x0000000f000f7308 */ /* 0x000e620000001000 */
[----:B------:R-:W-:Y:S01]  /*0390*/  FSEL R0, R0, 1, P2 ;  /* 0x3f80000000007808 */ /* 0x000fe20001000000 */
[----:B------:R-:W-:-:S04]  /*03a0*/  @!P3 FMUL R17, R17, 16777216 ;  /* 0x4b8000001111b820 */ /* 0x000fc80000400000 */
[----:B------:R-:W-:Y:S01]  /*03b0*/  @!P4 FMUL R0, R0, 16777216 ;  /* 0x4b8000000000c820 */ /* 0x000fe20000400000 */
[----:B----4-:R-:W-:Y:S01]  /*03c0*/  FADD R4, -R7, R4 ;  /* 0x0000000407047221 */ /* 0x010fe20000000100 */
[----:B---3--:R-:W-:Y:S01]  /*03d0*/  FADD R5, -R6, R5 ;  /* 0x0000000506057221 */ /* 0x008fe20000000100 */
[----:B0-----:R-:W-:Y:S01]  /*03e0*/  FMUL R17, R14, R17 ;  /* 0x000000110e117220 */ /* 0x001fe20000400000 */
[----:B-1----:R-:W-:-:S03]  /*03f0*/  FMUL R0, R15, R0 ;  /* 0x000000000f007220 */ /* 0x002fc60000400000 */
[----:B------:R-:W-:Y:S01]  /*0400*/  FMUL R4, R4, R17 ;  /* 0x0000001104047220 */ /* 0x000fe20000400000 */
[----:B------:R-:W-:-:S03]  /*0410*/  FMUL R5, R5, R0 ;  /* 0x0000000005057220 */ /* 0x000fc60000400000 */
[----:B-----5:R-:W-:Y:S01]  /*0420*/  FFMA R4, R4, R12, R11 ;  /* 0x0000000c04047223 */ /* 0x020fe2000000000b */
[----:B------:R-:W-:-:S04]  /*0430*/  FFMA R5, R5, R13, R10 ;  /* 0x0000000d05057223 */ /* 0x000fc8000000000a */
[C---:B------:R-:W-:Y:S02]  /*0440*/  FSETP.GEU.AND P1, PT, R4.reuse, RZ, PT ;  /* 0x000000ff0400720b */ /* 0x040fe40003f2e000 */
[C---:B------:R-:W-:Y:S02]  /*0450*/  FSETP.GEU.AND P2, PT, R5.reuse, RZ, PT ;  /* 0x000000ff0500720b */ /* 0x040fe40003f4e000 */
[----:B------:R-:W-:Y:S02]  /*0460*/  FSEL R4, R4, RZ, P1 ;  /* 0x000000ff04047208 */ /* 0x000fe40000800000 */
[----:B------:R-:W-:Y:S01]  /*0470*/  FSEL R5, R5, RZ, P2 ;  /* 0x000000ff05057208 */ /* 0x000fe20001000000 */
[----:B------:R-:W-:Y:S08]  /*0480*/  @P0 EXIT ;  /* 0x000000000000094d */ /* 0x000ff00003800000 */
[----:B------:R-:W-:Y:S01]  /*0490*/  STG.E.64 desc[UR4][R8.64], R4 ;  /* 0x0000000408007986 */ /* 0x000fe2000c101b04 */
[----:B------:R-:W-:Y:S05]  /*04a0*/  EXIT ;  /* 0x000000000000794d */ /* 0x000fea0003800000 */
.L_x_0:
[----:B------:R-:W-:-:S00]  /*04b0*/  BRA `(.L_x_0) ;  /* 0xfffffffc00fc7947 */ /* 0x000fc0000383ffff */
[----:B------:R-:W-:-:S00]  /*04c0*/  NOP ;  /* 0x0000000000007918 */ /* 0x000fc00000000000 */
        /* <DEDUP_REMOVED lines=11> */
.L_x_1:


//--------------------- .nv.global.init           --------------------------
	.section	.nv.global.init,"aw",@progbits
.nv.global.init:
	.type		_$_str,@object
	.size		_$_str,(_$_str_$_2 - _$_str)
_$_str:
        /*0000*/ 	.byte	0x5f, 0x5f, 0x43, 0x55, 0x44, 0x41, 0x5f, 0x46, 0x54, 0x5a, 0x00
	.type		_$_str_$_2,@object
	.size		_$_str_$_2,(.L_1 - _$_str_$_2)
_$_str_$_2:
        /*000b*/ 	.byte	0x5f, 0x5f, 0x43, 0x55, 0x44, 0x41, 0x5f, 0x50, 0x52, 0x45, 0x43, 0x5f, 0x53, 0x51, 0x52, 0x54
        /*001b*/ 	.byte	0x00
.L_1:


//--------------------- .nv.constant0.triton_poi_fused__native_batch_norm_legit_no_training_relu_5 --------------------------
	.section	.nv.constant0.triton_poi_fused__native_batch_norm_legit_no_training_relu_5,"a",@progbits
	.sectionflags	@""
	.align	4
.nv.constant0.triton_poi_fused__native_batch_norm_legit_no_training_relu_5:
	.zero		580
